//
// Generated by NVIDIA NVVM Compiler
//
// Compiler Build ID: CL-36424714
// Cuda compilation tools, release 13.0, V13.0.88
// Based on NVVM 20.0.0
//

.version 9.0
.target sm_100
.address_size 64

	// .globl	_Z6addParPiS_S_

.visible .entry _Z6addParPiS_S_(
	.param .u64 .ptr .align 1 _Z6addParPiS_S__param_0,
	.param .u64 .ptr .align 1 _Z6addParPiS_S__param_1,
	.param .u64 .ptr .align 1 _Z6addParPiS_S__param_2
)
{
	.reg .b32 	%r<14>;
	.reg .b64 	%rd<11>;

	ld.param.u64 	%rd1, [_Z6addParPiS_S__param_0];
	ld.param.u64 	%rd2, [_Z6addParPiS_S__param_1];
	ld.param.u64 	%rd3, [_Z6addParPiS_S__param_2];
	cvta.to.global.u64 	%rd4, %rd3;
	cvta.to.global.u64 	%rd5, %rd2;
	cvta.to.global.u64 	%rd6, %rd1;
	mov.u32 	%r1, %ntid.x;
	mov.u32 	%r2, %ctaid.x;
	mov.u32 	%r3, %tid.x;
	mad.lo.s32 	%r4, %r1, %r2, %r3;
	mov.u32 	%r5, %ntid.y;
	mov.u32 	%r6, %ctaid.y;
	mov.u32 	%r7, %tid.y;
	mad.lo.s32 	%r8, %r5, %r6, %r7;
	shl.b32 	%r9, %r8, 13;
	add.s32 	%r10, %r9, %r4;
	mul.wide.u32 	%rd7, %r10, 4;
	add.s64 	%rd8, %rd6, %rd7;
	ld.global.u32 	%r11, [%rd8];
	add.s64 	%rd9, %rd5, %rd7;
	ld.global.u32 	%r12, [%rd9];
	add.s32 	%r13, %r12, %r11;
	add.s64 	%rd10, %rd4, %rd7;
	st.global.u32 	[%rd10], %r13;
	ret;

}


// ===== COMPILED SASS (sm_100) =====

	.target	sm_100

	.elftype	@"ET_EXEC"


//--------------------- .note.nv.tkinfo           --------------------------
	.section	.note.nv.tkinfo,"",@"SHT_NOTE"
	.sectionflags	@"SHF_NOTE_NV_TKINFO"
	.tkinfo
        /*0018*/ 	.word	0x00000002
        /*0030*/ 	.string	""
        /*0030*/ 	.string	"ptxas"
        /*0030*/ 	.string	"Cuda compilation tools, release 13.0, V13.0.88"
        /*0030*/ 	.string	"Build cuda_13.0.r13.0/compiler.36424714_0"
        /*0030*/ 	.string	"-arch sm_100 -m 64 "



//--------------------- .note.nv.cuinfo           --------------------------
	.section	.note.nv.cuinfo,"",@"SHT_NOTE"
	.sectionflags	@"SHF_NOTE_NV_CUINFO"
        /*0018*/ 	.short	0x0002
        /*001a*/ 	.short	0x0064
        /*001c*/ 	.short	0x0082
	.zero		2


//--------------------- .nv.info                  --------------------------
	.section	.nv.info,"",@"SHT_CUDA_INFO"
	.align	4


	//----- nvinfo : EIATTR_REGCOUNT
	.align		4
        /*0000*/ 	.byte	0x04, 0x2f
        /*0002*/ 	.short	(.L_1 - .L_0)
	.align		4
.L_0:
        /*0004*/ 	.word	index@(_Z6addParPiS_S_)
        /*0008*/ 	.word	0x0000000c


	//----- nvinfo : EIATTR_FRAME_SIZE
	.align		4
.L_1:
        /*000c*/ 	.byte	0x04, 0x11
        /*000e*/ 	.short	(.L_3 - .L_2)
	.align		4
.L_2:
        /*0010*/ 	.word	index@(_Z6addParPiS_S_)
        /*0014*/ 	.word	0x00000000


	//----- nvinfo : EIATTR_MIN_STACK_SIZE
	.align		4
.L_3:
        /*0018*/ 	.byte	0x04, 0x12
        /*001a*/ 	.short	(.L_5 - .L_4)
	.align		4
.L_4:
        /*001c*/ 	.word	index@(_Z6addParPiS_S_)
        /*0020*/ 	.word	0x00000000
.L_5:


//--------------------- .nv.compat                --------------------------
	.section	.nv.compat,"",@"SHT_CUDA_COMPAT_INFO"
	.align	4
        /*0000*/ 	.byte	0x02, 0x09, 0x00, 0x00, 0x02, 0x02, 0x01, 0x00, 0x02, 0x05, 0x05, 0x00, 0x03, 0x07, 0x01, 0x01
        /*0010*/ 	.byte	0x02, 0x03, 0x00, 0x00, 0x02, 0x06, 0x01, 0x00, 0x04, 0x0b, 0x08, 0x00, 0x09, 0x00, 0x00, 0x00
        /*0020*/ 	.byte	0x00, 0x00, 0x00, 0x00


//--------------------- .nv.info._Z6addParPiS_S_  --------------------------
	.section	.nv.info._Z6addParPiS_S_,"",@"SHT_CUDA_INFO"
	.sectionflags	@""
	.align	4


	//----- nvinfo : EIATTR_CUDA_API_VERSION
	.align		4
        /*0000*/ 	.byte	0x04, 0x37
        /*0002*/ 	.short	(.L_7 - .L_6)
.L_6:
        /*0004*/ 	.word	0x00000082


	//----- nvinfo : EIATTR_KPARAM_INFO
	.align		4
.L_7:
        /*0008*/ 	.byte	0x04, 0x17
        /*000a*/ 	.short	(.L_9 - .L_8)
.L_8:
        /*000c*/ 	.word	0x00000000
        /*0010*/ 	.short	0x0002
        /*0012*/ 	.short	0x0010
        /*0014*/ 	.byte	0x00, 0xf5, 0x21, 0x00


	//----- nvinfo : EIATTR_KPARAM_INFO
	.align		4
.L_9:
        /*0018*/ 	.byte	0x04, 0x17
        /*001a*/ 	.short	(.L_11 - .L_10)
.L_10:
        /*001c*/ 	.word	0x00000000
        /*0020*/ 	.short	0x0001
        /*0022*/ 	.short	0x0008
        /*0024*/ 	.byte	0x00, 0xf5, 0x21, 0x00


	//----- nvinfo : EIATTR_KPARAM_INFO
	.align		4
.L_11:
        /*0028*/ 	.byte	0x04, 0x17
        /*002a*/ 	.short	(.L_13 - .L_12)
.L_12:
        /*002c*/ 	.word	0x00000000
        /*0030*/ 	.short	0x0000
        /*0032*/ 	.short	0x0000
        /*0034*/ 	.byte	0x00, 0xf5, 0x21, 0x00


	//----- nvinfo : EIATTR_SPARSE_MMA_MASK
	.align		4
.L_13:
        /*0038*/ 	.byte	0x03, 0x50
        /*003a*/ 	.short	0x0000


	//----- nvinfo : EIATTR_MAXREG_COUNT
	.align		4
        /*003c*/ 	.byte	0x03, 0x1b
        /*003e*/ 	.short	0x00ff


	//----- nvinfo : EIATTR_MERCURY_ISA_VERSION
	.align		4
        /*0040*/ 	.byte	0x03, 0x5f
        /*0042*/ 	.short	0x0101


	//----- nvinfo : EIATTR_VRC_CTA_INIT_COUNT
	.align		4
        /*0044*/ 	.byte	0x02, 0x4a
	.zero		1
	.zero		1


	//----- nvinfo : EIATTR_EXIT_INSTR_OFFSETS
	.align		4
        /*0048*/ 	.byte	0x04, 0x1c
        /*004a*/ 	.short	(.L_15 - .L_14)


	//   ....[0]....
.L_14:
        /*004c*/ 	.word	0x00000150


	//----- nvinfo : EIATTR_CBANK_PARAM_SIZE
	.align		4
.L_15:
        /*0050*/ 	.byte	0x03, 0x19
        /*0052*/ 	.short	0x0018


	//----- nvinfo : EIATTR_PARAM_CBANK
	.align		4
        /*0054*/ 	.byte	0x04, 0x0a
        /*0056*/ 	.short	(.L_17 - .L_16)
	.align		4
.L_16:
        /*0058*/ 	.word	index@(.nv.constant0._Z6addParPiS_S_)
        /*005c*/ 	.short	0x0380
        /*005e*/ 	.short	0x0018


	//----- nvinfo : EIATTR_SW_WAR
	.align		4
.L_17:
        /*0060*/ 	.byte	0x04, 0x36
        /*0062*/ 	.short	(.L_19 - .L_18)
.L_18:
        /*0064*/ 	.word	0x00000008
.L_19:


//--------------------- .nv.callgraph             --------------------------
	.section	.nv.callgraph,"",@"SHT_CUDA_CALLGRAPH"
	.align	4
	.sectionentsize	8
	.align		4
        /*0000*/ 	.word	0x00000000
	.align		4
        /*0004*/ 	.word	0xffffffff
	.align		4
        /*0008*/ 	.word	0x00000000
	.align		4
        /*000c*/ 	.word	0xfffffffe
	.align		4
        /*0010*/ 	.word	0x00000000
	.align		4
        /*0014*/ 	.word	0xfffffffd
	.align		4
        /*0018*/ 	.word	0x00000000
	.align		4
        /*001c*/ 	.word	0xfffffffc


//--------------------- .text._Z6addParPiS_S_     --------------------------
	.section	.text._Z6addParPiS_S_,"ax",@progbits
	.align	128
        .global         _Z6addParPiS_S_
        .type           _Z6addParPiS_S_,@function
        .size           _Z6addParPiS_S_,(.L_x_1 - _Z6addParPiS_S_)
        .other          _Z6addParPiS_S_,@"STO_CUDA_ENTRY STV_DEFAULT"
_Z6addParPiS_S_:
.text._Z6addParPiS_S_:
[----:B------:R-:W-:Y:S01]  /*0000*/  LDC R1, c[0x0][0x37c] ;  /* 0x0000df00ff017b82 */ /* 0x000fe20000000800 */
[----:B------:R-:W0:Y:S01]  /*0010*/  S2R R0, SR_CTAID.X ;  /* 0x0000000000007919 */ /* 0x000e220000002500 */
[----:B------:R-:W0:Y:S06]  /*0020*/  LDCU UR6, c[0x0][0x360] ;  /* 0x00006c00ff0677ac */ /* 0x000e2c0008000800 */
[----:B------:R-:W1:Y:S01]  /*0030*/  LDC.64 R2, c[0x0][0x380] ;  /* 0x0000e000ff027b82 */ /* 0x000e620000000a00 */
[----:B------:R-:W0:Y:S01]  /*0040*/  S2R R7, SR_TID.X ;  /* 0x0000000000077919 */ /* 0x000e220000002100 */
[----:B------:R-:W2:Y:S01]  /*0050*/  LDCU UR7, c[0x0][0x364] ;  /* 0x00006c80ff0777ac */ /* 0x000ea20008000800 */
[----:B------:R-:W2:Y:S01]  /*0060*/  S2R R6, SR_CTAID.Y ;  /* 0x0000000000067919 */ /* 0x000ea20000002600 */
[----:B------:R-:W3:Y:S04]  /*0070*/  LDCU.64 UR4, c[0x0][0x358] ;  /* 0x00006b00ff0477ac */ /* 0x000ee80008000a00 */
[----:B------:R-:W4:Y:S01]  /*0080*/  LDC.64 R4, c[0x0][0x388] ;  /* 0x0000e200ff047b82 */ /* 0x000f220000000a00 */
[----:B------:R-:W2:Y:S01]  /*0090*/  S2R R9, SR_TID.Y ;  /* 0x0000000000097919 */ /* 0x000ea20000002200 */
[----:B0-----:R-:W-:-:S02]  /*00a0*/  IMAD R0, R0, UR6, R7 ;  /* 0x0000000600007c24 */ /* 0x001fc4000f8e0207 */
[----:B--2---:R-:W-:-:S05]  /*00b0*/  IMAD R7, R6, UR7, R9 ;  /* 0x0000000706077c24 */ /* 0x004fca000f8e0209 */
[----:B------:R-:W-:Y:S02]  /*00c0*/  LEA R9, R7, R0, 0xd ;  /* 0x0000000007097211 */ /* 0x000fe400078e68ff */
[----:B------:R-:W0:Y:S03]  /*00d0*/  LDC.64 R6, c[0x0][0x390] ;  /* 0x0000e400ff067b82 */ /* 0x000e260000000a00 */
[----:B-1----:R-:W-:-:S04]  /*00e0*/  IMAD.WIDE.U32 R2, R9, 0x4, R2 ;  /* 0x0000000409027825 */ /* 0x002fc800078e0002 */
[C---:B----4-:R-:W-:Y:S02]  /*00f0*/  IMAD.WIDE.U32 R4, R9.reuse, 0x4, R4 ;  /* 0x0000000409047825 */ /* 0x050fe400078e0004 */
[----:B---3--:R-:W2:Y:S04]  /*0100*/  LDG.E R2, desc[UR4][R2.64] ;  /* 0x0000000402027981 */ /* 0x008ea8000c1e1900 */
[----:B------:R-:W2:Y:S01]  /*0110*/  LDG.E R5, desc[UR4][R4.64] ;  /* 0x0000000404057981 */ /* 0x000ea2000c1e1900 */
[----:B0-----:R-:W-:Y:S01]  /*0120*/  IMAD.WIDE.U32 R6, R9, 0x4, R6 ;  /* 0x0000000409067825 */ /* 0x001fe200078e0006 */
[----:B--2---:R-:W-:-:S05]  /*0130*/  IADD3 R9, PT, PT, R2, R5, RZ ;  /* 0x0000000502097210 */ /* 0x004fca0007ffe0ff */
[----:B------:R-:W-:Y:S01]  /*0140*/  STG.E desc[UR4][R6.64], R9 ;  /* 0x0000000906007986 */ /* 0x000fe2000c101904 */
[----:B------:R-:W-:Y:S05]  /*0150*/  EXIT ;  /* 0x000000000000794d */ /* 0x000fea0003800000 */
.L_x_0:
[----:B------:R-:W-:-:S00]  /*0160*/  BRA `(.L_x_0) ;  /* 0xfffffffc00fc7947 */ /* 0x000fc0000383ffff */
[----:B------:R-:W-:-:S00]  /*0170*/  NOP ;  /* 0x0000000000007918 */ /* 0x000fc00000000000 */
        /* <DEDUP_REMOVED lines=8> */
.L_x_1:


//--------------------- .nv.shared.reserved.0     --------------------------
	.section	.nv.shared.reserved.0,"aw",@nobits
	.weak		__nv_reservedSMEM_offset_0_alias
	.size		__nv_reservedSMEM_offset_0_alias, 0, 64
	.other		__nv_reservedSMEM_offset_0_alias,@"STO_CUDA_RESERVED_SHARED STV_DEFAULT"
__nv_reservedSMEM_offset_0_alias:
	.zero		0
	.zero		64


//--------------------- .nv.constant0._Z6addParPiS_S_ --------------------------
	.section	.nv.constant0._Z6addParPiS_S_,"a",@progbits
	.sectionflags	@""
	.align	4
.nv.constant0._Z6addParPiS_S_:
	.zero		920


//--------------------- SYMBOLS --------------------------

	.type		.nv.reservedSmem.offset0,@object
	.size		.nv.reservedSmem.offset0,0x4
